//
// Generated by NVIDIA NVVM Compiler
//
// Compiler Build ID: CL-36424714
// Cuda compilation tools, release 13.0, V13.0.88
// Based on NVVM 20.0.0
//

.version 9.0
.target sm_100
.address_size 64

	// .globl	_Z10atomicFuncPfS_

.visible .entry _Z10atomicFuncPfS_(
	.param .u64 .ptr .align 1 _Z10atomicFuncPfS__param_0,
	.param .u64 .ptr .align 1 _Z10atomicFuncPfS__param_1
)
{
	.reg .pred 	%p<14>;
	.reg .b32 	%r<25>;
	.reg .b32 	%f<26>;
	.reg .b64 	%rd<12>;

	ld.param.u64 	%rd7, [_Z10atomicFuncPfS__param_0];
	ld.param.u64 	%rd8, [_Z10atomicFuncPfS__param_1];
	cvta.to.global.u64 	%rd1, %rd7;
	cvta.to.global.u64 	%rd2, %rd8;
	mov.u32 	%r9, %ntid.x;
	mov.u32 	%r10, %ctaid.x;
	mov.u32 	%r11, %tid.x;
	mad.lo.s32 	%r1, %r9, %r10, %r11;
	cvt.rn.f32.u32 	%f1, %r1;
	mov.b32 	%r2, %f1;
	add.s32 	%r3, %r1, -1;
	shl.b32 	%r12, %r1, 1;
	add.s32 	%r4, %r12, 7;
	mov.b32 	%r13, 1;
	shl.b32 	%r5, %r13, %r1;
	mov.b32 	%r24, 0;
$L__BB0_1:
	ld.global.f32 	%f2, [%rd2];
	setp.eq.f32 	%p1, %f2, 0f00000000;
	@%p1 bra 	$L__BB0_14;
	mov.b64 	%rd11, 0;
$L__BB0_3:
	shl.b64 	%rd10, %rd11, 2;
	add.s64 	%rd4, %rd2, %rd10;
	add.s64 	%rd5, %rd1, %rd10;
	ld.global.f32 	%f3, [%rd5];
	st.global.f32 	[%rd4], %f3;
	atom.global.add.f32 	%f4, [%rd4], 0f41200000;
	ld.global.f32 	%f5, [%rd4];
	setp.neu.f32 	%p2, %f5, 0f00000000;
	@%p2 bra 	$L__BB0_14;
	ld.global.f32 	%f6, [%rd5+4];
	st.global.f32 	[%rd4+4], %f6;
	atom.global.add.u32 	%r14, [%rd4+4], -10;
	ld.global.f32 	%f7, [%rd4+4];
	setp.neu.f32 	%p3, %f7, 0f00000000;
	@%p3 bra 	$L__BB0_14;
	ld.global.f32 	%f8, [%rd5+8];
	st.global.f32 	[%rd4+8], %f8;
	atom.global.exch.b32 	%r15, [%rd4+8], %r2;
	ld.global.f32 	%f9, [%rd4+8];
	setp.neu.f32 	%p4, %f9, 0f00000000;
	@%p4 bra 	$L__BB0_14;
	ld.global.f32 	%f10, [%rd5+12];
	st.global.f32 	[%rd4+12], %f10;
	atom.global.max.s32 	%r16, [%rd4+12], %r1;
	ld.global.f32 	%f11, [%rd4+12];
	setp.neu.f32 	%p5, %f11, 0f00000000;
	@%p5 bra 	$L__BB0_14;
	ld.global.f32 	%f12, [%rd5+16];
	st.global.f32 	[%rd4+16], %f12;
	atom.global.min.s32 	%r17, [%rd4+16], %r1;
	ld.global.f32 	%f13, [%rd4+16];
	setp.neu.f32 	%p6, %f13, 0f00000000;
	@%p6 bra 	$L__BB0_14;
	ld.global.f32 	%f14, [%rd5+20];
	st.global.f32 	[%rd4+20], %f14;
	atom.global.inc.u32 	%r18, [%rd4+20], 17;
	ld.global.f32 	%f15, [%rd4+20];
	setp.neu.f32 	%p7, %f15, 0f00000000;
	@%p7 bra 	$L__BB0_14;
	ld.global.f32 	%f16, [%rd5+24];
	st.global.f32 	[%rd4+24], %f16;
	atom.global.dec.u32 	%r19, [%rd4+24], 137;
	ld.global.f32 	%f17, [%rd4+24];
	setp.neu.f32 	%p8, %f17, 0f00000000;
	@%p8 bra 	$L__BB0_14;
	ld.global.f32 	%f18, [%rd5+28];
	st.global.f32 	[%rd4+28], %f18;
	atom.relaxed.global.cas.b32 	%r20, [%rd4+28], %r3, %r1;
	ld.global.f32 	%f19, [%rd4+28];
	setp.neu.f32 	%p9, %f19, 0f00000000;
	@%p9 bra 	$L__BB0_14;
	ld.global.f32 	%f20, [%rd5+32];
	st.global.f32 	[%rd4+32], %f20;
	atom.global.and.b32 	%r21, [%rd4+32], %r4;
	ld.global.f32 	%f21, [%rd4+32];
	setp.neu.f32 	%p10, %f21, 0f00000000;
	@%p10 bra 	$L__BB0_14;
	ld.global.f32 	%f22, [%rd5+36];
	st.global.f32 	[%rd4+36], %f22;
	atom.global.or.b32 	%r22, [%rd4+36], %r5;
	ld.global.f32 	%f23, [%rd4+36];
	setp.neu.f32 	%p11, %f23, 0f00000000;
	@%p11 bra 	$L__BB0_14;
	ld.global.f32 	%f24, [%rd5+40];
	st.global.f32 	[%rd4+40], %f24;
	atom.global.xor.b32 	%r23, [%rd4+40], %r1;
	add.s64 	%rd11, %rd11, 11;
	ld.global.f32 	%f25, [%rd4+44];
	setp.neu.f32 	%p12, %f25, 0f00000000;
	@%p12 bra 	$L__BB0_3;
$L__BB0_14:
	add.s32 	%r24, %r24, 1;
	setp.ne.s32 	%p13, %r24, 100000;
	@%p13 bra 	$L__BB0_1;
	ret;

}


// ===== COMPILED SASS (sm_100) =====

	.target	sm_100

	.elftype	@"ET_EXEC"


//--------------------- .note.nv.tkinfo           --------------------------
	.section	.note.nv.tkinfo,"",@"SHT_NOTE"
	.sectionflags	@"SHF_NOTE_NV_TKINFO"
	.tkinfo
        /*0018*/ 	.word	0x00000002
        /*0030*/ 	.string	""
        /*0030*/ 	.string	"ptxas"
        /*0030*/ 	.string	"Cuda compilation tools, release 13.0, V13.0.88"
        /*0030*/ 	.string	"Build cuda_13.0.r13.0/compiler.36424714_0"
        /*0030*/ 	.string	"-arch sm_100 -m 64 "



//--------------------- .note.nv.cuinfo           --------------------------
	.section	.note.nv.cuinfo,"",@"SHT_NOTE"
	.sectionflags	@"SHF_NOTE_NV_CUINFO"
        /*0018*/ 	.short	0x0002
        /*001a*/ 	.short	0x0064
        /*001c*/ 	.short	0x0082
	.zero		2


//--------------------- .nv.info                  --------------------------
	.section	.nv.info,"",@"SHT_CUDA_INFO"
	.align	4


	//----- nvinfo : EIATTR_REGCOUNT
	.align		4
        /*0000*/ 	.byte	0x04, 0x2f
        /*0002*/ 	.short	(.L_1 - .L_0)
	.align		4
.L_0:
        /*0004*/ 	.word	index@(_Z10atomicFuncPfS_)
        /*0008*/ 	.word	0x00000010


	//----- nvinfo : EIATTR_FRAME_SIZE
	.align		4
.L_1:
        /*000c*/ 	.byte	0x04, 0x11
        /*000e*/ 	.short	(.L_3 - .L_2)
	.align		4
.L_2:
        /*0010*/ 	.word	index@(_Z10atomicFuncPfS_)
        /*0014*/ 	.word	0x00000000


	//----- nvinfo : EIATTR_MIN_STACK_SIZE
	.align		4
.L_3:
        /*0018*/ 	.byte	0x04, 0x12
        /*001a*/ 	.short	(.L_5 - .L_4)
	.align		4
.L_4:
        /*001c*/ 	.word	index@(_Z10atomicFuncPfS_)
        /*0020*/ 	.word	0x00000000
.L_5:


//--------------------- .nv.compat                --------------------------
	.section	.nv.compat,"",@"SHT_CUDA_COMPAT_INFO"
	.align	4
        /*0000*/ 	.byte	0x02, 0x09, 0x00, 0x00, 0x02, 0x02, 0x01, 0x00, 0x02, 0x05, 0x05, 0x00, 0x03, 0x07, 0x01, 0x01
        /*0010*/ 	.byte	0x02, 0x03, 0x00, 0x00, 0x02, 0x06, 0x01, 0x00, 0x04, 0x0b, 0x08, 0x00, 0x09, 0x00, 0x00, 0x00
        /*0020*/ 	.byte	0x00, 0x00, 0x00, 0x00


//--------------------- .nv.info._Z10atomicFuncPfS_ --------------------------
	.section	.nv.info._Z10atomicFuncPfS_,"",@"SHT_CUDA_INFO"
	.sectionflags	@""
	.align	4


	//----- nvinfo : EIATTR_CUDA_API_VERSION
	.align		4
        /*0000*/ 	.byte	0x04, 0x37
        /*0002*/ 	.short	(.L_7 - .L_6)
.L_6:
        /*0004*/ 	.word	0x00000082


	//----- nvinfo : EIATTR_KPARAM_INFO
	.align		4
.L_7:
        /*0008*/ 	.byte	0x04, 0x17
        /*000a*/ 	.short	(.L_9 - .L_8)
.L_8:
        /*000c*/ 	.word	0x00000000
        /*0010*/ 	.short	0x0001
        /*0012*/ 	.short	0x0008
        /*0014*/ 	.byte	0x00, 0xf5, 0x21, 0x00


	//----- nvinfo : EIATTR_KPARAM_INFO
	.align		4
.L_9:
        /*0018*/ 	.byte	0x04, 0x17
        /*001a*/ 	.short	(.L_11 - .L_10)
.L_10:
        /*001c*/ 	.word	0x00000000
        /*0020*/ 	.short	0x0000
        /*0022*/ 	.short	0x0000
        /*0024*/ 	.byte	0x00, 0xf5, 0x21, 0x00


	//----- nvinfo : EIATTR_SPARSE_MMA_MASK
	.align		4
.L_11:
        /*0028*/ 	.byte	0x03, 0x50
        /*002a*/ 	.short	0x0000


	//----- nvinfo : EIATTR_MAXREG_COUNT
	.align		4
        /*002c*/ 	.byte	0x03, 0x1b
        /*002e*/ 	.short	0x00ff


	//----- nvinfo : EIATTR_MERCURY_ISA_VERSION
	.align		4
        /*0030*/ 	.byte	0x03, 0x5f
        /*0032*/ 	.short	0x0101


	//----- nvinfo : EIATTR_INT_WARP_WIDE_INSTR_OFFSETS
	.align		4
        /*0034*/ 	.byte	0x04, 0x31
        /*0036*/ 	.short	(.L_13 - .L_12)


	//   ....[0]....
.L_12:
        /*0038*/ 	.word	0x00000270


	//   ....[1]....
        /*003c*/ 	.word	0x00000390


	//   ....[2]....
        /*0040*/ 	.word	0x000003a0


	//   ....[3]....
        /*0044*/ 	.word	0x00000440


	//   ....[4]....
        /*0048*/ 	.word	0x00000450


	//   ....[5]....
        /*004c*/ 	.word	0x00000630


	//   ....[6]....
        /*0050*/ 	.word	0x00000640


	//   ....[7]....
        /*0054*/ 	.word	0x000006e0


	//   ....[8]....
        /*0058*/ 	.word	0x000006f0


	//   ....[9]....
        /*005c*/ 	.word	0x00000790


	//   ....[10]....
        /*0060*/ 	.word	0x000007a0


	//----- nvinfo : EIATTR_VRC_CTA_INIT_COUNT
	.align		4
.L_13:
        /*0064*/ 	.byte	0x02, 0x4a
	.zero		1
	.zero		1


	//----- nvinfo : EIATTR_EXIT_INSTR_OFFSETS
	.align		4
        /*0068*/ 	.byte	0x04, 0x1c
        /*006a*/ 	.short	(.L_15 - .L_14)


	//   ....[0]....
.L_14:
        /*006c*/ 	.word	0x00000860


	//----- nvinfo : EIATTR_CBANK_PARAM_SIZE
	.align		4
.L_15:
        /*0070*/ 	.byte	0x03, 0x19
        /*0072*/ 	.short	0x0010


	//----- nvinfo : EIATTR_PARAM_CBANK
	.align		4
        /*0074*/ 	.byte	0x04, 0x0a
        /*0076*/ 	.short	(.L_17 - .L_16)
	.align		4
.L_16:
        /*0078*/ 	.word	index@(.nv.constant0._Z10atomicFuncPfS_)
        /*007c*/ 	.short	0x0380
        /*007e*/ 	.short	0x0010


	//----- nvinfo : EIATTR_SW_WAR
	.align		4
.L_17:
        /*0080*/ 	.byte	0x04, 0x36
        /*0082*/ 	.short	(.L_19 - .L_18)
.L_18:
        /*0084*/ 	.word	0x00000008
.L_19:


//--------------------- .nv.callgraph             --------------------------
	.section	.nv.callgraph,"",@"SHT_CUDA_CALLGRAPH"
	.align	4
	.sectionentsize	8
	.align		4
        /*0000*/ 	.word	0x00000000
	.align		4
        /*0004*/ 	.word	0xffffffff
	.align		4
        /*0008*/ 	.word	0x00000000
	.align		4
        /*000c*/ 	.word	0xfffffffe
	.align		4
        /*0010*/ 	.word	0x00000000
	.align		4
        /*0014*/ 	.word	0xfffffffd
	.align		4
        /*0018*/ 	.word	0x00000000
	.align		4
        /*001c*/ 	.word	0xfffffffc


//--------------------- .text._Z10atomicFuncPfS_  --------------------------
	.section	.text._Z10atomicFuncPfS_,"ax",@progbits
	.align	128
        .global         _Z10atomicFuncPfS_
        .type           _Z10atomicFuncPfS_,@function
        .size           _Z10atomicFuncPfS_,(.L_x_4 - _Z10atomicFuncPfS_)
        .other          _Z10atomicFuncPfS_,@"STO_CUDA_ENTRY STV_DEFAULT"
_Z10atomicFuncPfS_:
.text._Z10atomicFuncPfS_:
[----:B------:R-:W-:Y:S01]  /*0000*/  LDC R1, c[0x0][0x37c] ;  /* 0x0000df00ff017b82 */ /* 0x000fe20000000800 */
[----:B------:R-:W0:Y:S01]  /*0010*/  S2R R3, SR_CTAID.X ;  /* 0x0000000000037919 */ /* 0x000e220000002500 */
[----:B------:R-:W0:Y:S01]  /*0020*/  LDCU UR4, c[0x0][0x360] ;  /* 0x00006c00ff0477ac */ /* 0x000e220008000800 */
[----:B------:R-:W0:Y:S01]  /*0030*/  S2R R0, SR_TID.X ;  /* 0x0000000000007919 */ /* 0x000e220000002100 */
[----:B------:R-:W1:Y:S01]  /*0040*/  LDCU.64 UR10, c[0x0][0x358] ;  /* 0x00006b00ff0a77ac */ /* 0x000e620008000a00 */
[----:B0-----:R-:W-:Y:S01]  /*0050*/  IMAD R3, R3, UR4, R0 ;  /* 0x0000000403037c24 */ /* 0x001fe2000f8e0200 */
[----:B------:R-:W-:Y:S01]  /*0060*/  UMOV UR4, URZ ;  /* 0x000000ff00047c82 */ /* 0x000fe20008000000 */
[----:B------:R-:W-:Y:S02]  /*0070*/  IMAD.MOV.U32 R0, RZ, RZ, 0x1 ;  /* 0x00000001ff007424 */ /* 0x000fe400078e00ff */
[----:B------:R-:W-:Y:S01]  /*0080*/  VIADD R2, R3, 0xffffffff ;  /* 0xffffffff03027836 */ /* 0x000fe20000000000 */
[----:B------:R-:W-:-:S02]  /*0090*/  I2FP.F32.U32 R9, R3 ;  /* 0x0000000300097245 */ /* 0x000fc40000201000 */
[----:B------:R-:W-:Y:S02]  /*00a0*/  SHF.L.U32 R0, R0, R3, RZ ;  /* 0x0000000300007219 */ /* 0x000fe400000006ff */
[----:B-1----:R-:W-:-:S07]  /*00b0*/  LEA R8, R3, 0x7, 0x1 ;  /* 0x0000000703087811 */ /* 0x002fce00078e08ff */
.L_x_2:
[----:B------:R-:W0:Y:S02]  /*00c0*/  LDC.64 R4, c[0x0][0x388] ;  /* 0x0000e200ff047b82 */ /* 0x000e240000000a00 */
[----:B0-----:R-:W2:Y:S01]  /*00d0*/  LDG.E R4, desc[UR10][R4.64] ;  /* 0x0000000a04047981 */ /* 0x001ea2000c1e1900 */
[----:B------:R-:W-:-:S04]  /*00e0*/  UIADD3 UR4, UPT, UPT, UR4, 0x1, URZ ;  /* 0x0000000104047890 */ /* 0x000fc8000fffe0ff */
[----:B------:R-:W-:Y:S01]  /*00f0*/  UISETP.NE.AND UP0, UPT, UR4, 0x186a0, UPT ;  /* 0x000186a00400788c */ /* 0x000fe2000bf05270 */
[----:B--2---:R-:W-:-:S13]  /*0100*/  FSETP.NEU.AND P0, PT, R4, RZ, PT ;  /* 0x000000ff0400720b */ /* 0x004fda0003f0d000 */
[----:B-----5:R-:W-:Y:S05]  /*0110*/  @!P0 BRA `(.L_x_0) ;  /* 0x0000000400cc8947 */ /* 0x020fea0003800000 */
[----:B------:R-:W0:Y:S01]  /*0120*/  LDCU.128 UR12, c[0x0][0x380] ;  /* 0x00007000ff0c77ac */ /* 0x000e220008000c00 */
[----:B------:R-:W-:Y:S01]  /*0130*/  UMOV UR5, URZ ;  /* 0x000000ff00057c82 */ /* 0x000fe20008000000 */
[----:B------:R-:W-:-:S05]  /*0140*/  UMOV UR6, URZ ;  /* 0x000000ff00067c82 */ /* 0x000fca0008000000 */
.L_x_1:
[----:B------:R-:W-:Y:S02]  /*0150*/  USHF.L.U32 UR7, UR5, 0x2, URZ ;  /* 0x0000000205077899 */ /* 0x000fe400080006ff */
[----:B------:R-:W-:Y:S02]  /*0160*/  USHF.L.U64.HI UR8, UR5, 0x2, UR6 ;  /* 0x0000000205087899 */ /* 0x000fe40008010206 */
[----:B0-----:R-:W-:-:S04]  /*0170*/  UIADD3 UR9, UP1, UPT, UR7, UR12, URZ ;  /* 0x0000000c07097290 */ /* 0x001fc8000ff3e0ff */
[----:B------:R-:W-:Y:S02]  /*0180*/  UIADD3.X UR16, UPT, UPT, UR8, UR13, URZ, UP1, !UPT ;  /* 0x0000000d08107290 */ /* 0x000fe40008ffe4ff */
[----:B------:R-:W-:-:S04]  /*0190*/  IMAD.U32 R4, RZ, RZ, UR9 ;  /* 0x00000009ff047e24 */ /* 0x000fc8000f8e00ff */
[----:B------:R-:W-:-:S05]  /*01a0*/  IMAD.U32 R5, RZ, RZ, UR16 ;  /* 0x00000010ff057e24 */ /* 0x000fca000f8e00ff */
[----:B------:R-:W2:Y:S01]  /*01b0*/  LDG.E R11, desc[UR10][R4.64] ;  /* 0x0000000a040b7981 */ /* 0x000ea2000c1e1900 */
[----:B------:R-:W-:Y:S01]  /*01c0*/  UIADD3 UR7, UP1, UPT, UR7, UR14, URZ ;  /* 0x0000000e07077290 */ /* 0x000fe2000ff3e0ff */
[----:B------:R-:W-:-:S03]  /*01d0*/  IMAD.MOV.U32 R13, RZ, RZ, 0x41200000 ;  /* 0x41200000ff0d7424 */ /* 0x000fc600078e00ff */
[----:B------:R-:W-:Y:S02]  /*01e0*/  UIADD3.X UR8, UPT, UPT, UR8, UR15, URZ, UP1, !UPT ;  /* 0x0000000f08087290 */ /* 0x000fe40008ffe4ff */
[----:B------:R-:W-:-:S04]  /*01f0*/  IMAD.U32 R6, RZ, RZ, UR7 ;  /* 0x00000007ff067e24 */ /* 0x000fc8000f8e00ff */
[----:B------:R-:W-:-:S05]  /*0200*/  IMAD.U32 R7, RZ, RZ, UR8 ;  /* 0x00000008ff077e24 */ /* 0x000fca000f8e00ff */
[----:B--2---:R0:W-:Y:S04]  /*0210*/  STG.E desc[UR10][R6.64], R11 ;  /* 0x0000000b06007986 */ /* 0x0041e8000c10190a */
[----:B------:R0:W-:Y:S04]  /*0220*/  REDG.E.ADD.F32.FTZ.RN.STRONG.GPU desc[UR10][R6.64], R13 ;  /* 0x0000000d060079a6 */ /* 0x0001e8000c12f30a */
[----:B------:R-:W2:Y:S02]  /*0230*/  LDG.E R10, desc[UR10][R6.64] ;  /* 0x0000000a060a7981 */ /* 0x000ea4000c1e1900 */
[----:B--2---:R-:W-:-:S13]  /*0240*/  FSETP.NEU.AND P0, PT, R10, RZ, PT ;  /* 0x000000ff0a00720b */ /* 0x004fda0003f0d000 */
[----:B0----5:R-:W-:Y:S05]  /*0250*/  @P0 BRA `(.L_x_0) ;  /* 0x00000004007c0947 */ /* 0x021fea0003800000 */
[----:B------:R-:W2:Y:S01]  /*0260*/  LDG.E R11, desc[UR10][R4.64+0x4] ;  /* 0x0000040a040b7981 */ /* 0x000ea2000c1e1900 */
[----:B------:R-:W-:Y:S02]  /*0270*/  VOTEU.ANY UR7, UPT, PT ;  /* 0x0000000000077886 */ /* 0x000fe400038e0100 */
[----:B------:R-:W0:Y:S01]  /*0280*/  POPC R12, UR7 ;  /* 0x00000007000c7d09 */ /* 0x000e220008000000 */
[----:B------:R-:W1:Y:S01]  /*0290*/  S2R R10, SR_LANEID ;  /* 0x00000000000a7919 */ /* 0x000e620000000000 */
[----:B------:R-:W-:Y:S01]  /*02a0*/  UFLO.U32 UR7, UR7 ;  /* 0x00000007000772bd */ /* 0x000fe200080e0000 */
[----:B0-----:R-:W-:-:S05]  /*02b0*/  IMAD R13, R12, -0xa, RZ ;  /* 0xfffffff60c0d7824 */ /* 0x001fca00078e02ff */
[----:B-1----:R-:W-:Y:S01]  /*02c0*/  ISETP.EQ.U32.AND P0, PT, R10, UR7, PT ;  /* 0x000000070a007c0c */ /* 0x002fe2000bf02070 */
[----:B--2---:R0:W-:-:S12]  /*02d0*/  STG.E desc[UR10][R6.64+0x4], R11 ;  /* 0x0000040b06007986 */ /* 0x0041d8000c10190a */
[----:B------:R0:W-:Y:S04]  /*02e0*/  @P0 REDG.E.ADD.STRONG.GPU desc[UR10][R6.64+0x4], R13 ;  /* 0x0000040d0600098e */ /* 0x0001e8000c12e10a */
[----:B------:R-:W2:Y:S02]  /*02f0*/  LDG.E R12, desc[UR10][R6.64+0x4] ;  /* 0x0000040a060c7981 */ /* 0x000ea4000c1e1900 */
[----:B--2---:R-:W-:-:S13]  /*0300*/  FSETP.NEU.AND P0, PT, R12, RZ, PT ;  /* 0x000000ff0c00720b */ /* 0x004fda0003f0d000 */
[----:B0-----:R-:W-:Y:S05]  /*0310*/  @P0 BRA `(.L_x_0) ;  /* 0x00000004004c0947 */ /* 0x001fea0003800000 */
[----:B------:R-:W2:Y:S04]  /*0320*/  LDG.E R11, desc[UR10][R4.64+0x8] ;  /* 0x0000080a040b7981 */ /* 0x000ea8000c1e1900 */
[----:B--2---:R0:W-:Y:S04]  /*0330*/  STG.E desc[UR10][R6.64+0x8], R11 ;  /* 0x0000080b06007986 */ /* 0x0041e8000c10190a */
[----:B------:R0:W5:Y:S04]  /*0340*/  ATOMG.E.EXCH.STRONG.GPU PT, RZ, desc[UR10][R6.64+0x8], R9 ;  /* 0x8000080906ff79a8 */ /* 0x000168000c1ef10a */
[----:B------:R-:W2:Y:S02]  /*0350*/  LDG.E R12, desc[UR10][R6.64+0x8] ;  /* 0x0000080a060c7981 */ /* 0x000ea4000c1e1900 */
[----:B--2---:R-:W-:-:S13]  /*0360*/  FSETP.NEU.AND P0, PT, R12, RZ, PT ;  /* 0x000000ff0c00720b */ /* 0x004fda0003f0d000 */
[----:B0-----:R-:W-:Y:S05]  /*0370*/  @P0 BRA `(.L_x_0) ;  /* 0x0000000400340947 */ /* 0x001fea0003800000 */
[----:B------:R-:W2:Y:S01]  /*0380*/  LDG.E R11, desc[UR10][R4.64+0xc] ;  /* 0x00000c0a040b7981 */ /* 0x000ea2000c1e1900 */
[----:B------:R-:W-:Y:S01]  /*0390*/  VOTEU.ANY UR7, UPT, PT ;  /* 0x0000000000077886 */ /* 0x000fe200038e0100 */
[----:B------:R-:W-:Y:S01]  /*03a0*/  CREDUX.MAX.S32 UR8, R3 ;  /* 0x00000000030872cc */ /* 0x000fe20000000200 */
[----:B------:R-:W-:-:S06]  /*03b0*/  UFLO.U32 UR7, UR7 ;  /* 0x00000007000772bd */ /* 0x000fcc00080e0000 */
[----:B------:R-:W-:-:S06]  /*03c0*/  ISETP.EQ.U32.AND P0, PT, R10, UR7, PT ;  /* 0x000000070a007c0c */ /* 0x000fcc000bf02070 */
[----:B------:R-:W-:Y:S01]  /*03d0*/  IMAD.U32 R13, RZ, RZ, UR8 ;  /* 0x00000008ff0d7e24 */ /* 0x000fe2000f8e00ff */
[----:B--2---:R0:W-:Y:S06]  /*03e0*/  STG.E desc[UR10][R6.64+0xc], R11 ;  /* 0x00000c0b06007986 */ /* 0x0041ec000c10190a */
[----:B------:R0:W-:Y:S04]  /*03f0*/  @P0 REDG.E.MAX.S32.STRONG.GPU desc[UR10][R6.64+0xc], R13 ;  /* 0x00000c0d0600098e */ /* 0x0001e8000d12e30a */
[----:B------:R-:W2:Y:S02]  /*0400*/  LDG.E R12, desc[UR10][R6.64+0xc] ;  /* 0x00000c0a060c7981 */ /* 0x000ea4000c1e1900 */
[----:B--2---:R-:W-:-:S13]  /*0410*/  FSETP.NEU.AND P0, PT, R12, RZ, PT ;  /* 0x000000ff0c00720b */ /* 0x004fda0003f0d000 */
[----:B0-----:R-:W-:Y:S05]  /*0420*/  @P0 BRA `(.L_x_0) ;  /* 0x0000000400080947 */ /* 0x001fea0003800000 */
[----:B------:R-:W2:Y:S01]  /*0430*/  LDG.E R11, desc[UR10][R4.64+0x10] ;  /* 0x0000100a040b7981 */ /* 0x000ea2000c1e1900 */
[----:B------:R-:W-:Y:S01]  /*0440*/  VOTEU.ANY UR7, UPT, PT ;  /* 0x0000000000077886 */ /* 0x000fe200038e0100 */
[----:B------:R-:W-:Y:S01]  /*0450*/  CREDUX.MIN.S32 UR8, R3 ;  /* 0x00000000030872cc */ /* 0x000fe20000008200 */
[----:B------:R-:W-:-:S06]  /*0460*/  UFLO.U32 UR7, UR7 ;  /* 0x00000007000772bd */ /* 0x000fcc00080e0000 */
[----:B------:R-:W-:-:S06]  /*0470*/  ISETP.EQ.U32.AND P0, PT, R10, UR7, PT ;  /* 0x000000070a007c0c */ /* 0x000fcc000bf02070 */
[----:B------:R-:W-:Y:S01]  /*0480*/  IMAD.U32 R13, RZ, RZ, UR8 ;  /* 0x00000008ff0d7e24 */ /* 0x000fe2000f8e00ff */
[----:B--2---:R0:W-:Y:S06]  /*0490*/  STG.E desc[UR10][R6.64+0x10], R11 ;  /* 0x0000100b06007986 */ /* 0x0041ec000c10190a */
[----:B------:R0:W-:Y:S04]  /*04a0*/  @P0 REDG.E.MIN.S32.STRONG.GPU desc[UR10][R6.64+0x10], R13 ;  /* 0x0000100d0600098e */ /* 0x0001e8000c92e30a */
[----:B------:R-:W2:Y:S02]  /*04b0*/  LDG.E R12, desc[UR10][R6.64+0x10] ;  /* 0x0000100a060c7981 */ /* 0x000ea4000c1e1900 */
[----:B--2---:R-:W-:-:S13]  /*04c0*/  FSETP.NEU.AND P0, PT, R12, RZ, PT ;  /* 0x000000ff0c00720b */ /* 0x004fda0003f0d000 */
[----:B0-----:R-:W-:Y:S05]  /*04d0*/  @P0 BRA `(.L_x_0) ;  /* 0x0000000000dc0947 */ /* 0x001fea0003800000 */
[----:B------:R-:W2:Y:S01]  /*04e0*/  LDG.E R11, desc[UR10][R4.64+0x14] ;  /* 0x0000140a040b7981 */ /* 0x000ea2000c1e1900 */
[----:B------:R-:W-:-:S03]  /*04f0*/  IMAD.MOV.U32 R13, RZ, RZ, 0x11 ;  /* 0x00000011ff0d7424 */ /* 0x000fc600078e00ff */
[----:B--2---:R0:W-:Y:S04]  /*0500*/  STG.E desc[UR10][R6.64+0x14], R11 ;  /* 0x0000140b06007986 */ /* 0x0041e8000c10190a */
[----:B------:R0:W-:Y:S04]  /*0510*/  REDG.E.INC.STRONG.GPU desc[UR10][R6.64+0x14], R13 ;  /* 0x0000140d0600798e */ /* 0x0001e8000d92e10a */
[----:B------:R-:W2:Y:S02]  /*0520*/  LDG.E R12, desc[UR10][R6.64+0x14] ;  /* 0x0000140a060c7981 */ /* 0x000ea4000c1e1900 */
[----:B--2---:R-:W-:-:S13]  /*0530*/  FSETP.NEU.AND P0, PT, R12, RZ, PT ;  /* 0x000000ff0c00720b */ /* 0x004fda0003f0d000 */
[----:B0-----:R-:W-:Y:S05]  /*0540*/  @P0 BRA `(.L_x_0) ;  /* 0x0000000000c00947 */ /* 0x001fea0003800000 */
[----:B------:R-:W2:Y:S01]  /*0550*/  LDG.E R11, desc[UR10][R4.64+0x18] ;  /* 0x0000180a040b7981 */ /* 0x000ea2000c1e1900 */
[----:B------:R-:W-:-:S03]  /*0560*/  IMAD.MOV.U32 R13, RZ, RZ, 0x89 ;  /* 0x00000089ff0d7424 */ /* 0x000fc600078e00ff */
[----:B--2---:R0:W-:Y:S04]  /*0570*/  STG.E desc[UR10][R6.64+0x18], R11 ;  /* 0x0000180b06007986 */ /* 0x0041e8000c10190a */
[----:B------:R0:W-:Y:S04]  /*0580*/  REDG.E.DEC.STRONG.GPU desc[UR10][R6.64+0x18], R13 ;  /* 0x0000180d0600798e */ /* 0x0001e8000e12e10a */
[----:B------:R-:W2:Y:S02]  /*0590*/  LDG.E R12, desc[UR10][R6.64+0x18] ;  /* 0x0000180a060c7981 */ /* 0x000ea4000c1e1900 */
[----:B--2---:R-:W-:-:S13]  /*05a0*/  FSETP.NEU.AND P0, PT, R12, RZ, PT ;  /* 0x000000ff0c00720b */ /* 0x004fda0003f0d000 */
[----:B0-----:R-:W-:Y:S05]  /*05b0*/  @P0 BRA `(.L_x_0) ;  /* 0x0000000000a40947 */ /* 0x001fea0003800000 */
[----:B------:R-:W2:Y:S04]  /*05c0*/  LDG.E R11, desc[UR10][R4.64+0x1c] ;  /* 0x00001c0a040b7981 */ /* 0x000ea8000c1e1900 */
[----:B--2---:R0:W-:Y:S04]  /*05d0*/  STG.E desc[UR10][R6.64+0x1c], R11 ;  /* 0x00001c0b06007986 */ /* 0x0041e8000c10190a */
[----:B------:R0:W5:Y:S04]  /*05e0*/  ATOMG.E.CAS.STRONG.GPU PT, RZ, [R6+0x1c], R2, R3 ;  /* 0x00001c0206ff73a9 */ /* 0x00016800001ee103 */
[----:B------:R-:W2:Y:S02]  /*05f0*/  LDG.E R12, desc[UR10][R6.64+0x1c] ;  /* 0x00001c0a060c7981 */ /* 0x000ea4000c1e1900 */
[----:B--2---:R-:W-:-:S13]  /*0600*/  FSETP.NEU.AND P0, PT, R12, RZ, PT ;  /* 0x000000ff0c00720b */ /* 0x004fda0003f0d000 */
[----:B0-----:R-:W-:Y:S05]  /*0610*/  @P0 BRA `(.L_x_0) ;  /* 0x00000000008c0947 */ /* 0x001fea0003800000 */
[----:B------:R-:W2:Y:S01]  /*0620*/  LDG.E R11, desc[UR10][R4.64+0x20] ;  /* 0x0000200a040b7981 */ /* 0x000ea2000c1e1900 */
[----:B------:R-:W0:Y:S01]  /*0630*/  REDUX UR8, R8 ;  /* 0x00000000080873c4 */ /* 0x000e220000000000 */
[----:B------:R-:W-:Y:S02]  /*0640*/  VOTEU.ANY UR7, UPT, PT ;  /* 0x0000000000077886 */ /* 0x000fe400038e0100 */
[----:B------:R-:W-:-:S06]  /*0650*/  UFLO.U32 UR7, UR7 ;  /* 0x00000007000772bd */ /* 0x000fcc00080e0000 */
[----:B------:R-:W-:Y:S01]  /*0660*/  ISETP.EQ.U32.AND P0, PT, R10, UR7, PT ;  /* 0x000000070a007c0c */ /* 0x000fe2000bf02070 */
[----:B0-----:R-:W-:Y:S01]  /*0670*/  IMAD.U32 R13, RZ, RZ, UR8 ;  /* 0x00000008ff0d7e24 */ /* 0x001fe2000f8e00ff */
[----:B--2---:R0:W-:Y:S11]  /*0680*/  STG.E desc[UR10][R6.64+0x20], R11 ;  /* 0x0000200b06007986 */ /* 0x0041f6000c10190a */
[----:B------:R0:W-:Y:S04]  /*0690*/  @P0 REDG.E.AND.STRONG.GPU desc[UR10][R6.64+0x20], R13 ;  /* 0x0000200d0600098e */ /* 0x0001e8000e92e10a */
[----:B------:R-:W2:Y:S02]  /*06a0*/  LDG.E R12, desc[UR10][R6.64+0x20] ;  /* 0x0000200a060c7981 */ /* 0x000ea4000c1e1900 */
[----:B--2---:R-:W-:-:S13]  /*06b0*/  FSETP.NEU.AND P0, PT, R12, RZ, PT ;  /* 0x000000ff0c00720b */ /* 0x004fda0003f0d000 */
[----:B0-----:R-:W-:Y:S05]  /*06c0*/  @P0 BRA `(.L_x_0) ;  /* 0x0000000000600947 */ /* 0x001fea0003800000 */
[----:B------:R-:W2:Y:S01]  /*06d0*/  LDG.E R11, desc[UR10][R4.64+0x24] ;  /* 0x0000240a040b7981 */ /* 0x000ea2000c1e1900 */
[----:B------:R-:W0:Y:S01]  /*06e0*/  REDUX.OR UR8, R0 ;  /* 0x00000000000873c4 */ /* 0x000e220000004000 */
[----:B------:R-:W-:Y:S02]  /*06f0*/  VOTEU.ANY UR7, UPT, PT ;  /* 0x0000000000077886 */ /* 0x000fe400038e0100 */
[----:B------:R-:W-:-:S06]  /*0700*/  UFLO.U32 UR7, UR7 ;  /* 0x00000007000772bd */ /* 0x000fcc00080e0000 */
[----:B------:R-:W-:Y:S01]  /*0710*/  ISETP.EQ.U32.AND P0, PT, R10, UR7, PT ;  /* 0x000000070a007c0c */ /* 0x000fe2000bf02070 */
[----:B0-----:R-:W-:Y:S01]  /*0720*/  IMAD.U32 R13, RZ, RZ, UR8 ;  /* 0x00000008ff0d7e24 */ /* 0x001fe2000f8e00ff */
[----:B--2---:R0:W-:Y:S11]  /*0730*/  STG.E desc[UR10][R6.64+0x24], R11 ;  /* 0x0000240b06007986 */ /* 0x0041f6000c10190a */
[----:B------:R0:W-:Y:S04]  /*0740*/  @P0 REDG.E.OR.STRONG.GPU desc[UR10][R6.64+0x24], R13 ;  /* 0x0000240d0600098e */ /* 0x0001e8000f12e10a */
[----:B------:R-:W2:Y:S02]  /*0750*/  LDG.E R12, desc[UR10][R6.64+0x24] ;  /* 0x0000240a060c7981 */ /* 0x000ea4000c1e1900 */
[----:B--2---:R-:W-:-:S13]  /*0760*/  FSETP.NEU.AND P0, PT, R12, RZ, PT ;  /* 0x000000ff0c00720b */ /* 0x004fda0003f0d000 */
[----:B0-----:R-:W-:Y:S05]  /*0770*/  @P0 BRA `(.L_x_0) ;  /* 0x0000000000340947 */ /* 0x001fea0003800000 */
[----:B------:R-:W2:Y:S01]  /*0780*/  LDG.E R5, desc[UR10][R4.64+0x28] ;  /* 0x0000280a04057981 */ /* 0x000ea2000c1e1900 */
[----:B------:R-:W0:Y:S01]  /*0790*/  REDUX.XOR UR8, R3 ;  /* 0x00000000030873c4 */ /* 0x000e220000008000 */
[----:B------:R-:W-:Y:S02]  /*07a0*/  VOTEU.ANY UR7, UPT, PT ;  /* 0x0000000000077886 */ /* 0x000fe400038e0100 */
[----:B------:R-:W-:-:S06]  /*07b0*/  UFLO.U32 UR7, UR7 ;  /* 0x00000007000772bd */ /* 0x000fcc00080e0000 */
[----:B------:R-:W-:Y:S01]  /*07c0*/  ISETP.EQ.U32.AND P0, PT, R10, UR7, PT ;  /* 0x000000070a007c0c */ /* 0x000fe2000bf02070 */
[----:B0-----:R-:W-:Y:S01]  /*07d0*/  IMAD.U32 R11, RZ, RZ, UR8 ;  /* 0x00000008ff0b7e24 */ /* 0x001fe2000f8e00ff */
[----:B--2---:R1:W-:Y:S11]  /*07e0*/  STG.E desc[UR10][R6.64+0x28], R5 ;  /* 0x0000280506007986 */ /* 0x0043f6000c10190a */
[----:B------:R1:W-:Y:S04]  /*07f0*/  @P0 REDG.E.XOR.STRONG.GPU desc[UR10][R6.64+0x28], R11 ;  /* 0x0000280b0600098e */ /* 0x0003e8000f92e10a */
[----:B------:R-:W2:Y:S01]  /*0800*/  LDG.E R10, desc[UR10][R6.64+0x2c] ;  /* 0x00002c0a060a7981 */ /* 0x000ea2000c1e1900 */
[----:B------:R-:W-:-:S04]  /*0810*/  UIADD3 UR5, UP1, UPT, UR5, 0xb, URZ ;  /* 0x0000000b05057890 */ /* 0x000fc8000ff3e0ff */
[----:B------:R-:W-:Y:S01]  /*0820*/  UIADD3.X UR6, UPT, UPT, URZ, UR6, URZ, UP1, !UPT ;  /* 0x00000006ff067290 */ /* 0x000fe20008ffe4ff */
[----:B--2---:R-:W-:-:S13]  /*0830*/  FSETP.NEU.AND P0, PT, R10, RZ, PT ;  /* 0x000000ff0a00720b */ /* 0x004fda0003f0d000 */
[----:B-1----:R-:W-:Y:S05]  /*0840*/  @P0 BRA `(.L_x_1) ;  /* 0xfffffff800400947 */ /* 0x002fea000383ffff */
.L_x_0:
[----:B------:R-:W-:Y:S05]  /*0850*/  BRA.U UP0, `(.L_x_2) ;  /* 0xfffffff900187547 */ /* 0x000fea000b83ffff */
[----:B------:R-:W-:Y:S05]  /*0860*/  EXIT ;  /* 0x000000000000794d */ /* 0x000fea0003800000 */
.L_x_3:
[----:B------:R-:W-:-:S00]  /*0870*/  BRA `(.L_x_3) ;  /* 0xfffffffc00fc7947 */ /* 0x000fc0000383ffff */
[----:B------:R-:W-:-:S00]  /*0880*/  NOP ;  /* 0x0000000000007918 */ /* 0x000fc00000000000 */
[----:B------:R-:W-:-:S00]  /*0890*/  NOP ;  /* 0x0000000000007918 */ /* 0x000fc00000000000 */
[----:B------:R-:W-:-:S00]  /*08a0*/  NOP ;  /* 0x0000000000007918 */ /* 0x000fc00000000000 */
[----:B------:R-:W-:-:S00]  /*08b0*/  NOP ;  /* 0x0000000000007918 */ /* 0x000fc00000000000 */
[----:B------:R-:W-:-:S00]  /*08c0*/  NOP ;  /* 0x0000000000007918 */ /* 0x000fc00000000000 */
[----:B------:R-:W-:-:S00]  /*08d0*/  NOP ;  /* 0x0000000000007918 */ /* 0x000fc00000000000 */
[----:B------:R-:W-:-:S00]  /*08e0*/  NOP ;  /* 0x0000000000007918 */ /* 0x000fc00000000000 */
[----:B------:R-:W-:-:S00]  /*08f0*/  NOP ;  /* 0x0000000000007918 */ /* 0x000fc00000000000 */
.L_x_4:


//--------------------- .nv.shared.reserved.0     --------------------------
	.section	.nv.shared.reserved.0,"aw",@nobits
	.weak		__nv_reservedSMEM_offset_0_alias
	.size		__nv_reservedSMEM_offset_0_alias, 0, 64
	.other		__nv_reservedSMEM_offset_0_alias,@"STO_CUDA_RESERVED_SHARED STV_DEFAULT"
__nv_reservedSMEM_offset_0_alias:
	.zero		0
	.zero		64


//--------------------- .nv.constant0._Z10atomicFuncPfS_ --------------------------
	.section	.nv.constant0._Z10atomicFuncPfS_,"a",@progbits
	.sectionflags	@""
	.align	4
.nv.constant0._Z10atomicFuncPfS_:
	.zero		912


//--------------------- SYMBOLS --------------------------

	.type		.nv.reservedSmem.offset0,@object
	.size		.nv.reservedSmem.offset0,0x4
